//
// Generated by NVIDIA NVVM Compiler
//
// Compiler Build ID: CL-36424714
// Cuda compilation tools, release 13.0, V13.0.88
// Based on NVVM 20.0.0
//

.version 9.0
.target sm_100
.address_size 64

	// .globl	_Z14nn_SiLU_kernelPfS_
.global .align 4 .b8 x[256];
.global .align 4 .b8 neg_x[256];
.global .align 4 .b8 exp_neg[256];
.global .align 4 .b8 one_plus[256];
.global .align 4 .b8 sigmoid_out[256];
.global .align 4 .b8 result[256];

.visible .entry _Z14nn_SiLU_kernelPfS_(
	.param .u64 .ptr .align 1 _Z14nn_SiLU_kernelPfS__param_0,
	.param .u64 .ptr .align 1 _Z14nn_SiLU_kernelPfS__param_1
)
{
	.reg .pred 	%p<4>;
	.reg .b32 	%r<11>;
	.reg .b32 	%f<8>;
	.reg .b64 	%rd<28>;

	ld.param.u64 	%rd1, [_Z14nn_SiLU_kernelPfS__param_0];
	ld.param.u64 	%rd2, [_Z14nn_SiLU_kernelPfS__param_1];
	mov.u32 	%r3, %tid.y;
	mov.u32 	%r4, %ctaid.y;
	mov.u32 	%r5, %ntid.y;
	mad.lo.s32 	%r1, %r4, %r5, %r3;
	mov.u32 	%r6, %tid.x;
	mov.u32 	%r7, %ctaid.x;
	mov.u32 	%r8, %ntid.x;
	mad.lo.s32 	%r2, %r7, %r8, %r6;
	setp.gt.u32 	%p1, %r1, 7;
	setp.gt.s32 	%p2, %r2, 7;
	or.pred  	%p3, %p1, %p2;
	@%p3 bra 	$L__BB0_2;
	cvta.to.global.u64 	%rd3, %rd1;
	cvta.to.global.u64 	%rd4, %rd2;
	shl.b32 	%r9, %r1, 3;
	add.s32 	%r10, %r9, %r2;
	mul.wide.s32 	%rd5, %r10, 4;
	add.s64 	%rd6, %rd3, %rd5;
	ld.global.f32 	%f1, [%rd6];
	mul.wide.u32 	%rd7, %r1, 32;
	mov.u64 	%rd8, x;
	add.s64 	%rd9, %rd8, %rd7;
	mul.wide.s32 	%rd10, %r2, 4;
	add.s64 	%rd11, %rd9, %rd10;
	st.global.f32 	[%rd11], %f1;
	neg.f32 	%f2, %f1;
	mov.u64 	%rd12, neg_x;
	add.s64 	%rd13, %rd12, %rd7;
	add.s64 	%rd14, %rd13, %rd10;
	st.global.f32 	[%rd14], %f2;
	mul.f32 	%f3, %f1, 0fBFB8AA3B;
	ex2.approx.f32 	%f4, %f3;
	mov.u64 	%rd15, exp_neg;
	add.s64 	%rd16, %rd15, %rd7;
	add.s64 	%rd17, %rd16, %rd10;
	st.global.f32 	[%rd17], %f4;
	add.f32 	%f5, %f4, 0f3F800000;
	mov.u64 	%rd18, one_plus;
	add.s64 	%rd19, %rd18, %rd7;
	add.s64 	%rd20, %rd19, %rd10;
	st.global.f32 	[%rd20], %f5;
	rcp.rn.f32 	%f6, %f5;
	mov.u64 	%rd21, sigmoid_out;
	add.s64 	%rd22, %rd21, %rd7;
	add.s64 	%rd23, %rd22, %rd10;
	st.global.f32 	[%rd23], %f6;
	mul.f32 	%f7, %f6, %f1;
	mov.u64 	%rd24, result;
	add.s64 	%rd25, %rd24, %rd7;
	add.s64 	%rd26, %rd25, %rd10;
	st.global.f32 	[%rd26], %f7;
	add.s64 	%rd27, %rd4, %rd5;
	st.global.f32 	[%rd27], %f7;
$L__BB0_2:
	ret;

}


// ===== COMPILED SASS (sm_100) =====

	.target	sm_100

	.elftype	@"ET_EXEC"


//--------------------- .note.nv.tkinfo           --------------------------
	.section	.note.nv.tkinfo,"",@"SHT_NOTE"
	.sectionflags	@"SHF_NOTE_NV_TKINFO"
	.tkinfo
        /*0018*/ 	.word	0x00000002
        /*0030*/ 	.string	""
        /*0030*/ 	.string	"ptxas"
        /*0030*/ 	.string	"Cuda compilation tools, release 13.0, V13.0.88"
        /*0030*/ 	.string	"Build cuda_13.0.r13.0/compiler.36424714_0"
        /*0030*/ 	.string	"-arch sm_100 -m 64 "



//--------------------- .note.nv.cuinfo           --------------------------
	.section	.note.nv.cuinfo,"",@"SHT_NOTE"
	.sectionflags	@"SHF_NOTE_NV_CUINFO"
        /*0018*/ 	.short	0x0002
        /*001a*/ 	.short	0x0064
        /*001c*/ 	.short	0x0082
	.zero		2


//--------------------- .nv.info                  --------------------------
	.section	.nv.info,"",@"SHT_CUDA_INFO"
	.align	4


	//----- nvinfo : EIATTR_REGCOUNT
	.align		4
        /*0000*/ 	.byte	0x04, 0x2f
        /*0002*/ 	.short	(.L_7 - .L_6)
	.align		4
.L_6:
        /*0004*/ 	.word	index@(_Z14nn_SiLU_kernelPfS_)
        /*0008*/ 	.word	0x00000016


	//----- nvinfo : EIATTR_FRAME_SIZE
	.align		4
.L_7:
        /*000c*/ 	.byte	0x04, 0x11
        /*000e*/ 	.short	(.L_9 - .L_8)
	.align		4
.L_8:
        /*0010*/ 	.word	index@($__internal_0_$__cuda_sm20_rcp_rn_f32_slowpath)
        /*0014*/ 	.word	0x00000000


	//----- nvinfo : EIATTR_FRAME_SIZE
	.align		4
.L_9:
        /*0018*/ 	.byte	0x04, 0x11
        /*001a*/ 	.short	(.L_11 - .L_10)
	.align		4
.L_10:
        /*001c*/ 	.word	index@(_Z14nn_SiLU_kernelPfS_)
        /*0020*/ 	.word	0x00000000


	//----- nvinfo : EIATTR_MIN_STACK_SIZE
	.align		4
.L_11:
        /*0024*/ 	.byte	0x04, 0x12
        /*0026*/ 	.short	(.L_13 - .L_12)
	.align		4
.L_12:
        /*0028*/ 	.word	index@(_Z14nn_SiLU_kernelPfS_)
        /*002c*/ 	.word	0x00000000
.L_13:


//--------------------- .nv.compat                --------------------------
	.section	.nv.compat,"",@"SHT_CUDA_COMPAT_INFO"
	.align	4
        /*0000*/ 	.byte	0x02, 0x09, 0x00, 0x00, 0x02, 0x02, 0x01, 0x00, 0x02, 0x05, 0x05, 0x00, 0x03, 0x07, 0x01, 0x01
        /*0010*/ 	.byte	0x02, 0x03, 0x00, 0x00, 0x02, 0x06, 0x01, 0x00, 0x04, 0x0b, 0x08, 0x00, 0x01, 0x00, 0x00, 0x00
        /*0020*/ 	.byte	0x00, 0x00, 0x00, 0x00


//--------------------- .nv.info._Z14nn_SiLU_kernelPfS_ --------------------------
	.section	.nv.info._Z14nn_SiLU_kernelPfS_,"",@"SHT_CUDA_INFO"
	.sectionflags	@""
	.align	4


	//----- nvinfo : EIATTR_CUDA_API_VERSION
	.align		4
        /*0000*/ 	.byte	0x04, 0x37
        /*0002*/ 	.short	(.L_15 - .L_14)
.L_14:
        /*0004*/ 	.word	0x00000082


	//----- nvinfo : EIATTR_KPARAM_INFO
	.align		4
.L_15:
        /*0008*/ 	.byte	0x04, 0x17
        /*000a*/ 	.short	(.L_17 - .L_16)
.L_16:
        /*000c*/ 	.word	0x00000000
        /*0010*/ 	.short	0x0001
        /*0012*/ 	.short	0x0008
        /*0014*/ 	.byte	0x00, 0xf5, 0x21, 0x00


	//----- nvinfo : EIATTR_KPARAM_INFO
	.align		4
.L_17:
        /*0018*/ 	.byte	0x04, 0x17
        /*001a*/ 	.short	(.L_19 - .L_18)
.L_18:
        /*001c*/ 	.word	0x00000000
        /*0020*/ 	.short	0x0000
        /*0022*/ 	.short	0x0000
        /*0024*/ 	.byte	0x00, 0xf5, 0x21, 0x00


	//----- nvinfo : EIATTR_SPARSE_MMA_MASK
	.align		4
.L_19:
        /*0028*/ 	.byte	0x03, 0x50
        /*002a*/ 	.short	0x0000


	//----- nvinfo : EIATTR_MAXREG_COUNT
	.align		4
        /*002c*/ 	.byte	0x03, 0x1b
        /*002e*/ 	.short	0x00ff


	//----- nvinfo : EIATTR_MERCURY_ISA_VERSION
	.align		4
        /*0030*/ 	.byte	0x03, 0x5f
        /*0032*/ 	.short	0x0101


	//----- nvinfo : EIATTR_VRC_CTA_INIT_COUNT
	.align		4
        /*0034*/ 	.byte	0x02, 0x4a
	.zero		1
	.zero		1


	//----- nvinfo : EIATTR_EXIT_INSTR_OFFSETS
	.align		4
        /*0038*/ 	.byte	0x04, 0x1c
        /*003a*/ 	.short	(.L_21 - .L_20)


	//   ....[0]....
.L_20:
        /*003c*/ 	.word	0x000000b0


	//   ....[1]....
        /*0040*/ 	.word	0x00000410


	//----- nvinfo : EIATTR_CRS_STACK_SIZE
	.align		4
.L_21:
        /*0044*/ 	.byte	0x04, 0x1e
        /*0046*/ 	.short	(.L_23 - .L_22)
.L_22:
        /*0048*/ 	.word	0x00000000


	//----- nvinfo : EIATTR_CBANK_PARAM_SIZE
	.align		4
.L_23:
        /*004c*/ 	.byte	0x03, 0x19
        /*004e*/ 	.short	0x0010


	//----- nvinfo : EIATTR_PARAM_CBANK
	.align		4
        /*0050*/ 	.byte	0x04, 0x0a
        /*0052*/ 	.short	(.L_25 - .L_24)
	.align		4
.L_24:
        /*0054*/ 	.word	index@(.nv.constant0._Z14nn_SiLU_kernelPfS_)
        /*0058*/ 	.short	0x0380
        /*005a*/ 	.short	0x0010


	//----- nvinfo : EIATTR_SW_WAR
	.align		4
.L_25:
        /*005c*/ 	.byte	0x04, 0x36
        /*005e*/ 	.short	(.L_27 - .L_26)
.L_26:
        /*0060*/ 	.word	0x00000008
.L_27:


//--------------------- .nv.callgraph             --------------------------
	.section	.nv.callgraph,"",@"SHT_CUDA_CALLGRAPH"
	.align	4
	.sectionentsize	8
	.align		4
        /*0000*/ 	.word	0x00000000
	.align		4
        /*0004*/ 	.word	0xffffffff
	.align		4
        /*0008*/ 	.word	0x00000000
	.align		4
        /*000c*/ 	.word	0xfffffffe
	.align		4
        /*0010*/ 	.word	0x00000000
	.align		4
        /*0014*/ 	.word	0xfffffffd
	.align		4
        /*0018*/ 	.word	0x00000000
	.align		4
        /*001c*/ 	.word	0xfffffffc


//--------------------- .nv.constant4             --------------------------
	.section	.nv.constant4,"a",@progbits
	.align	8
	.align		8
.nv.constant4:
        /*0000*/ 	.dword	x
	.align		8
        /*0008*/ 	.dword	neg_x
	.align		8
        /*0010*/ 	.dword	exp_neg
	.align		8
        /*0018*/ 	.dword	one_plus
	.align		8
        /*0020*/ 	.dword	sigmoid_out
	.align		8
        /*0028*/ 	.dword	result


//--------------------- .text._Z14nn_SiLU_kernelPfS_ --------------------------
	.section	.text._Z14nn_SiLU_kernelPfS_,"ax",@progbits
	.align	128
        .global         _Z14nn_SiLU_kernelPfS_
        .type           _Z14nn_SiLU_kernelPfS_,@function
        .size           _Z14nn_SiLU_kernelPfS_,(.L_x_8 - _Z14nn_SiLU_kernelPfS_)
        .other          _Z14nn_SiLU_kernelPfS_,@"STO_CUDA_ENTRY STV_DEFAULT"
_Z14nn_SiLU_kernelPfS_:
.text._Z14nn_SiLU_kernelPfS_:
[----:B------:R-:W-:Y:S01]  /*0000*/  LDC R1, c[0x0][0x37c] ;  /* 0x0000df00ff017b82 */ /* 0x000fe20000000800 */
[----:B------:R-:W0:Y:S07]  /*0010*/  S2R R4, SR_TID.X ;  /* 0x0000000000047919 */ /* 0x000e2e0000002100 */
[----:B------:R-:W1:Y:S01]  /*0020*/  LDC R0, c[0x0][0x364] ;  /* 0x0000d900ff007b82 */ /* 0x000e620000000800 */
[----:B------:R-:W1:Y:S07]  /*0030*/  S2R R7, SR_TID.Y ;  /* 0x0000000000077919 */ /* 0x000e6e0000002200 */
[----:B------:R-:W0:Y:S08]  /*0040*/  S2UR UR5, SR_CTAID.X ;  /* 0x00000000000579c3 */ /* 0x000e300000002500 */
[----:B------:R-:W0:Y:S08]  /*0050*/  LDC R3, c[0x0][0x360] ;  /* 0x0000d800ff037b82 */ /* 0x000e300000000800 */
[----:B------:R-:W1:Y:S01]  /*0060*/  S2UR UR4, SR_CTAID.Y ;  /* 0x00000000000479c3 */ /* 0x000e620000002600 */
[----:B0-----:R-:W-:-:S05]  /*0070*/  IMAD R4, R3, UR5, R4 ;  /* 0x0000000503047c24 */ /* 0x001fca000f8e0204 */
[----:B------:R-:W-:Y:S01]  /*0080*/  ISETP.GT.AND P0, PT, R4, 0x7, PT ;  /* 0x000000070400780c */ /* 0x000fe20003f04270 */
[----:B-1----:R-:W-:-:S05]  /*0090*/  IMAD R7, R0, UR4, R7 ;  /* 0x0000000400077c24 */ /* 0x002fca000f8e0207 */
[----:B------:R-:W-:-:S13]  /*00a0*/  ISETP.GT.U32.OR P0, PT, R7, 0x7, P0 ;  /* 0x000000070700780c */ /* 0x000fda0000704470 */
[----:B------:R-:W-:Y:S05]  /*00b0*/  @P0 EXIT ;  /* 0x000000000000094d */ /* 0x000fea0003800000 */
[----:B------:R-:W0:Y:S01]  /*00c0*/  LDC.64 R8, c[0x0][0x380] ;  /* 0x0000e000ff087b82 */ /* 0x000e220000000a00 */
[----:B------:R-:W1:Y:S01]  /*00d0*/  LDCU.64 UR4, c[0x0][0x358] ;  /* 0x00006b00ff0477ac */ /* 0x000e620008000a00 */
[----:B------:R-:W-:-:S06]  /*00e0*/  LEA R3, R7, R4, 0x3 ;  /* 0x0000000407037211 */ /* 0x000fcc00078e18ff */
[----:B------:R-:W2:Y:S08]  /*00f0*/  LDC.64 R10, c[0x4][RZ] ;  /* 0x01000000ff0a7b82 */ /* 0x000eb00000000a00 */
[----:B------:R-:W3:Y:S01]  /*0100*/  LDC.64 R12, c[0x4][0x8] ;  /* 0x01000200ff0c7b82 */ /* 0x000ee20000000a00 */
[----:B0-----:R-:W-:-:S07]  /*0110*/  IMAD.WIDE R8, R3, 0x4, R8 ;  /* 0x0000000403087825 */ /* 0x001fce00078e0208 */
[----:B------:R-:W0:Y:S01]  /*0120*/  LDC.64 R14, c[0x4][0x10] ;  /* 0x01000400ff0e7b82 */ /* 0x000e220000000a00 */
[----:B-1----:R0:W4:Y:S01]  /*0130*/  LDG.E R5, desc[UR4][R8.64] ;  /* 0x0000000408057981 */ /* 0x002122000c1e1900 */
[----:B------:R-:W-:Y:S01]  /*0140*/  BSSY.RECONVERGENT B0, `(.L_x_0) ;  /* 0x0000020000007945 */ /* 0x000fe20003800200 */
[----:B--2---:R-:W-:-:S05]  /*0150*/  IMAD.WIDE.U32 R10, R7, 0x20, R10 ;  /* 0x00000020070a7825 */ /* 0x004fca00078e000a */
[----:B------:R-:W1:Y:S01]  /*0160*/  LDC.64 R16, c[0x4][0x18] ;  /* 0x01000600ff107b82 */ /* 0x000e620000000a00 */
[----:B------:R-:W-:-:S04]  /*0170*/  IMAD.WIDE R10, R4, 0x4, R10 ;  /* 0x00000004040a7825 */ /* 0x000fc800078e020a */
[----:B---3--:R-:W-:-:S04]  /*0180*/  IMAD.WIDE.U32 R12, R7, 0x20, R12 ;  /* 0x00000020070c7825 */ /* 0x008fc800078e000c */
[----:B------:R-:W-:-:S04]  /*0190*/  IMAD.WIDE R12, R4, 0x4, R12 ;  /* 0x00000004040c7825 */ /* 0x000fc800078e020c */
[----:B0-----:R-:W-:-:S04]  /*01a0*/  IMAD.WIDE.U32 R8, R7, 0x20, R14 ;  /* 0x0000002007087825 */ /* 0x001fc800078e000e */
[----:B-1----:R-:W-:-:S04]  /*01b0*/  IMAD.WIDE.U32 R14, R7, 0x20, R16 ;  /* 0x00000020070e7825 */ /* 0x002fc800078e0010 */
[----:B------:R-:W-:-:S04]  /*01c0*/  IMAD.WIDE R8, R4, 0x4, R8 ;  /* 0x0000000404087825 */ /* 0x000fc800078e0208 */
[----:B------:R-:W-:-:S04]  /*01d0*/  IMAD.WIDE R14, R4, 0x4, R14 ;  /* 0x00000004040e7825 */ /* 0x000fc800078e020e */
[C---:B----4-:R-:W-:Y:S01]  /*01e0*/  FMUL R2, R5.reuse, -1.4426950216293334961 ;  /* 0xbfb8aa3b05027820 */ /* 0x050fe20000400000 */
[----:B------:R-:W-:Y:S01]  /*01f0*/  FADD R19, -R5, -RZ ;  /* 0x800000ff05137221 */ /* 0x000fe20000000100 */
[----:B------:R0:W-:Y:S03]  /*0200*/  STG.E desc[UR4][R10.64], R5 ;  /* 0x000000050a007986 */ /* 0x0001e6000c101904 */
[----:B------:R-:W-:Y:S01]  /*0210*/  FSETP.GEU.AND P0, PT, R2, -126, PT ;  /* 0xc2fc00000200780b */ /* 0x000fe20003f0e000 */
[----:B------:R0:W-:-:S12]  /*0220*/  STG.E desc[UR4][R12.64], R19 ;  /* 0x000000130c007986 */ /* 0x0001d8000c101904 */
[----:B------:R-:W-:-:S04]  /*0230*/  @!P0 FMUL R2, R2, 0.5 ;  /* 0x3f00000002028820 */ /* 0x000fc80000400000 */
[----:B------:R-:W1:Y:S02]  /*0240*/  MUFU.EX2 R0, R2 ;  /* 0x0000000200007308 */ /* 0x000e640000000800 */
[----:B-1----:R-:W-:-:S04]  /*0250*/  @!P0 FMUL R0, R0, R0 ;  /* 0x0000000000008220 */ /* 0x002fc80000400000 */
[----:B------:R-:W-:Y:S01]  /*0260*/  FADD R17, R0, 1 ;  /* 0x3f80000000117421 */ /* 0x000fe20000000000 */
[----:B------:R0:W-:Y:S04]  /*0270*/  STG.E desc[UR4][R8.64], R0 ;  /* 0x0000000008007986 */ /* 0x0001e8000c101904 */
[----:B------:R-:W-:Y:S01]  /*0280*/  IADD3 R2, PT, PT, R17, 0x1800000, RZ ;  /* 0x0180000011027810 */ /* 0x000fe20007ffe0ff */
[----:B------:R0:W-:Y:S03]  /*0290*/  STG.E desc[UR4][R14.64], R17 ;  /* 0x000000110e007986 */ /* 0x0001e6000c101904 */
[----:B------:R-:W-:-:S04]  /*02a0*/  LOP3.LUT R2, R2, 0x7f800000, RZ, 0xc0, !PT ;  /* 0x7f80000002027812 */ /* 0x000fc800078ec0ff */
[----:B------:R-:W-:-:S13]  /*02b0*/  ISETP.GT.U32.AND P0, PT, R2, 0x1ffffff, PT ;  /* 0x01ffffff0200780c */ /* 0x000fda0003f04070 */
[----:B0-----:R-:W-:Y:S05]  /*02c0*/  @P0 BRA `(.L_x_1) ;  /* 0x00000000000c0947 */ /* 0x001fea0003800000 */
[----:B------:R-:W-:-:S07]  /*02d0*/  MOV R6, 0x2f0 ;  /* 0x000002f000067802 */ /* 0x000fce0000000f00 */
[----:B------:R-:W-:Y:S05]  /*02e0*/  CALL.REL.NOINC `($__internal_0_$__cuda_sm20_rcp_rn_f32_slowpath) ;  /* 0x00000000004c7944 */ /* 0x000fea0003c00000 */
[----:B------:R-:W-:Y:S05]  /*02f0*/  BRA `(.L_x_2) ;  /* 0x0000000000107947 */ /* 0x000fea0003800000 */
.L_x_1:
[----:B------:R-:W0:Y:S02]  /*0300*/  MUFU.RCP R0, R17 ;  /* 0x0000001100007308 */ /* 0x000e240000001000 */
[----:B0-----:R-:W-:-:S04]  /*0310*/  FFMA R2, R17, R0, -1 ;  /* 0xbf80000011027423 */ /* 0x001fc80000000000 */
[----:B------:R-:W-:-:S04]  /*0320*/  FADD.FTZ R9, -R2, -RZ ;  /* 0x800000ff02097221 */ /* 0x000fc80000010100 */
[----:B------:R-:W-:-:S07]  /*0330*/  FFMA R0, R0, R9, R0 ;  /* 0x0000000900007223 */ /* 0x000fce0000000000 */
.L_x_2:
[----:B------:R-:W-:Y:S05]  /*0340*/  BSYNC.RECONVERGENT B0 ;  /* 0x0000000000007941 */ /* 0x000fea0003800200 */
.L_x_0:
[----:B------:R-:W0:Y:S01]  /*0350*/  LDC.64 R8, c[0x4][0x20] ;  /* 0x01000800ff087b82 */ /* 0x000e220000000a00 */
[----:B------:R-:W-:-:S07]  /*0360*/  FMUL R5, R5, R0 ;  /* 0x0000000005057220 */ /* 0x000fce0000400000 */
[----:B------:R-:W1:Y:S08]  /*0370*/  LDC.64 R10, c[0x4][0x28] ;  /* 0x01000a00ff0a7b82 */ /* 0x000e700000000a00 */
[----:B------:R-:W2:Y:S01]  /*0380*/  LDC.64 R12, c[0x0][0x388] ;  /* 0x0000e200ff0c7b82 */ /* 0x000ea20000000a00 */
[----:B0-----:R-:W-:-:S04]  /*0390*/  IMAD.WIDE.U32 R8, R7, 0x20, R8 ;  /* 0x0000002007087825 */ /* 0x001fc800078e0008 */
[----:B------:R-:W-:-:S04]  /*03a0*/  IMAD.WIDE R8, R4, 0x4, R8 ;  /* 0x0000000404087825 */ /* 0x000fc800078e0208 */
[----:B-1----:R-:W-:Y:S01]  /*03b0*/  IMAD.WIDE.U32 R6, R7, 0x20, R10 ;  /* 0x0000002007067825 */ /* 0x002fe200078e000a */
[----:B------:R-:W-:Y:S03]  /*03c0*/  STG.E desc[UR4][R8.64], R0 ;  /* 0x0000000008007986 */ /* 0x000fe6000c101904 */
[----:B------:R-:W-:-:S04]  /*03d0*/  IMAD.WIDE R6, R4, 0x4, R6 ;  /* 0x0000000404067825 */ /* 0x000fc800078e0206 */
[----:B--2---:R-:W-:Y:S01]  /*03e0*/  IMAD.WIDE R2, R3, 0x4, R12 ;  /* 0x0000000403027825 */ /* 0x004fe200078e020c */
[----:B------:R-:W-:Y:S04]  /*03f0*/  STG.E desc[UR4][R6.64], R5 ;  /* 0x0000000506007986 */ /* 0x000fe8000c101904 */
[----:B------:R-:W-:Y:S01]  /*0400*/  STG.E desc[UR4][R2.64], R5 ;  /* 0x0000000502007986 */ /* 0x000fe2000c101904 */
[----:B------:R-:W-:Y:S05]  /*0410*/  EXIT ;  /* 0x000000000000794d */ /* 0x000fea0003800000 */
        .weak           $__internal_0_$__cuda_sm20_rcp_rn_f32_slowpath
        .type           $__internal_0_$__cuda_sm20_rcp_rn_f32_slowpath,@function
        .size           $__internal_0_$__cuda_sm20_rcp_rn_f32_slowpath,(.L_x_8 - $__internal_0_$__cuda_sm20_rcp_rn_f32_slowpath)
$__internal_0_$__cuda_sm20_rcp_rn_f32_slowpath:
[----:B------:R-:W-:Y:S01]  /*0420*/  IMAD.SHL.U32 R0, R17, 0x2, RZ ;  /* 0x0000000211007824 */ /* 0x000fe200078e00ff */
[----:B------:R-:W-:Y:S04]  /*0430*/  BSSY.RECONVERGENT B1, `(.L_x_3) ;  /* 0x0000031000017945 */ /* 0x000fe80003800200 */
[----:B------:R-:W-:Y:S02]  /*0440*/  SHF.R.U32.HI R2, RZ, 0x18, R0 ;  /* 0x00000018ff027819 */ /* 0x000fe40000011600 */
[----:B------:R-:W-:Y:S02]  /*0450*/  MOV R0, R17 ;  /* 0x0000001100007202 */ /* 0x000fe40000000f00 */
[----:B------:R-:W-:-:S13]  /*0460*/  ISETP.NE.U32.AND P0, PT, R2, RZ, PT ;  /* 0x000000ff0200720c */ /* 0x000fda0003f05070 */
[----:B------:R-:W-:Y:S05]  /*0470*/  @P0 BRA `(.L_x_4) ;  /* 0x0000000000280947 */ /* 0x000fea0003800000 */
[----:B------:R-:W-:-:S04]  /*0480*/  SHF.L.U32 R2, R0, 0x1, RZ ;  /* 0x0000000100027819 */ /* 0x000fc800000006ff */
[----:B------:R-:W-:-:S13]  /*0490*/  ISETP.NE.AND P0, PT, R2, RZ, PT ;  /* 0x000000ff0200720c */ /* 0x000fda0003f05270 */
[----:B------:R-:W-:Y:S01]  /*04a0*/  @P0 FFMA R9, R0, 1.84467440737095516160e+19, RZ ;  /* 0x5f80000000090823 */ /* 0x000fe200000000ff */
[----:B------:R-:W-:Y:S08]  /*04b0*/  @!P0 MUFU.RCP R8, R0 ;  /* 0x0000000000088308 */ /* 0x000ff00000001000 */
[----:B------:R-:W0:Y:S02]  /*04c0*/  @P0 MUFU.RCP R2, R9 ;  /* 0x0000000900020308 */ /* 0x000e240000001000 */
[----:B0-----:R-:W-:-:S04]  /*04d0*/  @P0 FFMA R10, R9, R2, -1 ;  /* 0xbf800000090a0423 */ /* 0x001fc80000000002 */
[----:B------:R-:W-:-:S04]  /*04e0*/  @P0 FADD.FTZ R11, -R10, -RZ ;  /* 0x800000ff0a0b0221 */ /* 0x000fc80000010100 */
[----:B------:R-:W-:-:S04]  /*04f0*/  @P0 FFMA R2, R2, R11, R2 ;  /* 0x0000000b02020223 */ /* 0x000fc80000000002 */
[----:B------:R-:W-:Y:S01]  /*0500*/  @P0 FFMA R8, R2, 1.84467440737095516160e+19, RZ ;  /* 0x5f80000002080823 */ /* 0x000fe200000000ff */
[----:B------:R-:W-:Y:S06]  /*0510*/  BRA `(.L_x_5) ;  /* 0x0000000000887947 */ /* 0x000fec0003800000 */
.L_x_4:
[----:B------:R-:W-:-:S05]  /*0520*/  VIADD R8, R2, 0xffffff03 ;  /* 0xffffff0302087836 */ /* 0x000fca0000000000 */
[----:B------:R-:W-:-:S13]  /*0530*/  ISETP.GT.U32.AND P0, PT, R8, 0x1, PT ;  /* 0x000000010800780c */ /* 0x000fda0003f04070 */
[----:B------:R-:W-:Y:S05]  /*0540*/  @P0 BRA `(.L_x_6) ;  /* 0x0000000000780947 */ /* 0x000fea0003800000 */
[----:B------:R-:W-:Y:S01]  /*0550*/  LOP3.LUT R9, R0, 0x7fffff, RZ, 0xc0, !PT ;  /* 0x007fffff00097812 */ /* 0x000fe200078ec0ff */
[----:B------:R-:W-:Y:S01]  /*0560*/  HFMA2 R13, -RZ, RZ, 0, 1.78813934326171875e-07 ;  /* 0x00000003ff0d7431 */ /* 0x000fe200000001ff */
[----:B------:R-:W-:Y:S02]  /*0570*/  IADD3 R2, PT, PT, R2, -0xfc, RZ ;  /* 0xffffff0402027810 */ /* 0x000fe40007ffe0ff */
[----:B------:R-:W-:-:S04]  /*0580*/  LOP3.LUT R9, R9, 0x3f800000, RZ, 0xfc, !PT ;  /* 0x3f80000009097812 */ /* 0x000fc800078efcff */
[----:B------:R-:W0:Y:S01]  /*0590*/  MUFU.RCP R10, R9 ;  /* 0x00000009000a7308 */ /* 0x000e220000001000 */
[----:B------:R-:W-:Y:S01]  /*05a0*/  SHF.L.U32 R14, R13, R8, RZ ;  /* 0x000000080d0e7219 */ /* 0x000fe200000006ff */
[----:B0-----:R-:W-:-:S04]  /*05b0*/  FFMA R11, R9, R10, -1 ;  /* 0xbf800000090b7423 */ /* 0x001fc8000000000a */
[----:B------:R-:W-:-:S04]  /*05c0*/  FADD.FTZ R11, -R11, -RZ ;  /* 0x800000ff0b0b7221 */ /* 0x000fc80000010100 */
[CCC-:B------:R-:W-:Y:S01]  /*05d0*/  FFMA.RM R12, R10.reuse, R11.reuse, R10.reuse ;  /* 0x0000000b0a0c7223 */ /* 0x1c0fe2000000400a */
[----:B------:R-:W-:-:S04]  /*05e0*/  FFMA.RP R11, R10, R11, R10 ;  /* 0x0000000b0a0b7223 */ /* 0x000fc8000000800a */
[C---:B------:R-:W-:Y:S02]  /*05f0*/  LOP3.LUT R10, R12.reuse, 0x7fffff, RZ, 0xc0, !PT ;  /* 0x007fffff0c0a7812 */ /* 0x040fe400078ec0ff */
[----:B------:R-:W-:Y:S02]  /*0600*/  FSETP.NEU.FTZ.AND P0, PT, R12, R11, PT ;  /* 0x0000000b0c00720b */ /* 0x000fe40003f1d000 */
[----:B------:R-:W-:Y:S02]  /*0610*/  LOP3.LUT R11, R10, 0x800000, RZ, 0xfc, !PT ;  /* 0x008000000a0b7812 */ /* 0x000fe400078efcff */
[----:B------:R-:W-:Y:S02]  /*0620*/  SEL R10, RZ, 0xffffffff, !P0 ;  /* 0xffffffffff0a7807 */ /* 0x000fe40004000000 */
[----:B------:R-:W-:Y:S02]  /*0630*/  LOP3.LUT R9, R14, R11, RZ, 0xc0, !PT ;  /* 0x0000000b0e097212 */ /* 0x000fe400078ec0ff */
[----:B------:R-:W-:-:S02]  /*0640*/  IADD3 R10, PT, PT, -R10, RZ, RZ ;  /* 0x000000ff0a0a7210 */ /* 0x000fc40007ffe1ff */
[-C--:B------:R-:W-:Y:S02]  /*0650*/  SHF.R.U32.HI R9, RZ, R8.reuse, R9 ;  /* 0x00000008ff097219 */ /* 0x080fe40000011609 */
[--C-:B------:R-:W-:Y:S02]  /*0660*/  LOP3.LUT P1, RZ, R10, R8, R11.reuse, 0xf8, !PT ;  /* 0x000000080aff7212 */ /* 0x100fe4000782f80b */
[C---:B------:R-:W-:Y:S02]  /*0670*/  LOP3.LUT P0, RZ, R9.reuse, 0x1, RZ, 0xc0, !PT ;  /* 0x0000000109ff7812 */ /* 0x040fe4000780c0ff */
[----:B------:R-:W-:Y:S02]  /*0680*/  LOP3.LUT P2, RZ, R9, 0x2, RZ, 0xc0, !PT ;  /* 0x0000000209ff7812 */ /* 0x000fe4000784c0ff */
[----:B------:R-:W-:Y:S02]  /*0690*/  SHF.R.U32.HI R11, RZ, R2, R11 ;  /* 0x00000002ff0b7219 */ /* 0x000fe4000001160b */
[----:B------:R-:W-:-:S02]  /*06a0*/  PLOP3.LUT P0, PT, P0, P1, P2, 0xe0, 0x0 ;  /* 0x000000000000781c */ /* 0x000fc40000703c20 */
[----:B------:R-:W-:Y:S02]  /*06b0*/  LOP3.LUT P1, RZ, R0, 0x7fffff, RZ, 0xc0, !PT ;  /* 0x007fffff00ff7812 */ /* 0x000fe4000782c0ff */
[----:B------:R-:W-:-:S05]  /*06c0*/  SEL R8, RZ, 0x1, !P0 ;  /* 0x00000001ff087807 */ /* 0x000fca0004000000 */
[----:B------:R-:W-:-:S05]  /*06d0*/  IMAD.MOV R8, RZ, RZ, -R8 ;  /* 0x000000ffff087224 */ /* 0x000fca00078e0a08 */
[----:B------:R-:W-:-:S13]  /*06e0*/  ISETP.GE.AND P0, PT, R8, RZ, PT ;  /* 0x000000ff0800720c */ /* 0x000fda0003f06270 */
[----:B------:R-:W-:-:S05]  /*06f0*/  @!P0 IADD3 R11, PT, PT, R11, 0x1, RZ ;  /* 0x000000010b0b8810 */ /* 0x000fca0007ffe0ff */
[----:B------:R-:W-:-:S05]  /*0700*/  @!P1 IMAD.SHL.U32 R11, R11, 0x2, RZ ;  /* 0x000000020b0b9824 */ /* 0x000fca00078e00ff */
[----:B------:R-:W-:Y:S01]  /*0710*/  LOP3.LUT R8, R11, 0x80000000, R0, 0xf8, !PT ;  /* 0x800000000b087812 */ /* 0x000fe200078ef800 */
[----:B------:R-:W-:Y:S06]  /*0720*/  BRA `(.L_x_5) ;  /* 0x0000000000047947 */ /* 0x000fec0003800000 */
.L_x_6:
[----:B------:R0:W1:Y:S02]  /*0730*/  MUFU.RCP R8, R0 ;  /* 0x0000000000087308 */ /* 0x0000640000001000 */
.L_x_5:
[----:B------:R-:W-:Y:S05]  /*0740*/  BSYNC.RECONVERGENT B1 ;  /* 0x0000000000017941 */ /* 0x000fea0003800200 */
.L_x_3:
[----:B------:R-:W-:Y:S01]  /*0750*/  HFMA2 R9, -RZ, RZ, 0, 0 ;  /* 0x00000000ff097431 */ /* 0x000fe200000001ff */
[----:B01----:R-:W-:Y:S02]  /*0760*/  MOV R0, R8 ;  /* 0x0000000800007202 */ /* 0x003fe40000000f00 */
[----:B------:R-:W-:-:S04]  /*0770*/  MOV R8, R6 ;  /* 0x0000000600087202 */ /* 0x000fc80000000f00 */
[----:B------:R-:W-:Y:S05]  /*0780*/  RET.REL.NODEC R8 `(_Z14nn_SiLU_kernelPfS_) ;  /* 0xfffffff8081c7950 */ /* 0x000fea0003c3ffff */
.L_x_7:
[----:B------:R-:W-:-:S00]  /*0790*/  BRA `(.L_x_7) ;  /* 0xfffffffc00fc7947 */ /* 0x000fc0000383ffff */
[----:B------:R-:W-:-:S00]  /*07a0*/  NOP ;  /* 0x0000000000007918 */ /* 0x000fc00000000000 */
        /* <DEDUP_REMOVED lines=13> */
.L_x_8:


//--------------------- .nv.shared.reserved.0     --------------------------
	.section	.nv.shared.reserved.0,"aw",@nobits
	.weak		__nv_reservedSMEM_offset_0_alias
	.size		__nv_reservedSMEM_offset_0_alias, 0, 64
	.other		__nv_reservedSMEM_offset_0_alias,@"STO_CUDA_RESERVED_SHARED STV_DEFAULT"
__nv_reservedSMEM_offset_0_alias:
	.zero		0
	.zero		64


//--------------------- .nv.global                --------------------------
	.section	.nv.global,"aw",@nobits
	.align	4
.nv.global:
	.type		x,@object
	.size		x,(sigmoid_out - x)
x:
	.zero		256
	.type		sigmoid_out,@object
	.size		sigmoid_out,(exp_neg - sigmoid_out)
sigmoid_out:
	.zero		256
	.type		exp_neg,@object
	.size		exp_neg,(neg_x - exp_neg)
exp_neg:
	.zero		256
	.type		neg_x,@object
	.size		neg_x,(result - neg_x)
neg_x:
	.zero		256
	.type		result,@object
	.size		result,(one_plus - result)
result:
	.zero		256
	.type		one_plus,@object
	.size		one_plus,(.L_3 - one_plus)
one_plus:
	.zero		256
.L_3:


//--------------------- .nv.constant0._Z14nn_SiLU_kernelPfS_ --------------------------
	.section	.nv.constant0._Z14nn_SiLU_kernelPfS_,"a",@progbits
	.sectionflags	@""
	.align	4
.nv.constant0._Z14nn_SiLU_kernelPfS_:
	.zero		912


//--------------------- SYMBOLS --------------------------

	.type		.nv.reservedSmem.offset0,@object
	.size		.nv.reservedSmem.offset0,0x4
